//
// Generated by NVIDIA NVVM Compiler
//
// Compiler Build ID: CL-36424714
// Cuda compilation tools, release 13.0, V13.0.88
// Based on NVVM 20.0.0
//

.version 9.0
.target sm_100
.address_size 64

	// .globl	_Z7oddEvenPii

.visible .entry _Z7oddEvenPii(
	.param .u64 .ptr .align 1 _Z7oddEvenPii_param_0,
	.param .u32 _Z7oddEvenPii_param_1
)
{
	.reg .pred 	%p<6>;
	.reg .b32 	%r<12>;
	.reg .b64 	%rd<5>;

	ld.param.u64 	%rd2, [_Z7oddEvenPii_param_0];
	ld.param.u32 	%r4, [_Z7oddEvenPii_param_1];
	mov.u32 	%r6, %ntid.x;
	mov.u32 	%r7, %ctaid.x;
	mov.u32 	%r8, %tid.x;
	mad.lo.s32 	%r9, %r6, %r7, %r8;
	and.b32  	%r10, %r9, 1;
	setp.eq.b32 	%p1, %r10, 1;
	not.pred 	%p2, %p1;
	add.s32 	%r11, %r9, 1;
	setp.ge.s32 	%p3, %r11, %r4;
	or.pred  	%p4, %p2, %p3;
	@%p4 bra 	$L__BB0_3;
	cvta.to.global.u64 	%rd3, %rd2;
	mul.wide.s32 	%rd4, %r9, 4;
	add.s64 	%rd1, %rd3, %rd4;
	ld.global.u32 	%r2, [%rd1];
	ld.global.u32 	%r3, [%rd1+4];
	setp.le.s32 	%p5, %r2, %r3;
	@%p5 bra 	$L__BB0_3;
	st.global.u32 	[%rd1], %r3;
	st.global.u32 	[%rd1+4], %r2;
$L__BB0_3:
	ret;

}
	// .globl	_Z7evenOddPii
.visible .entry _Z7evenOddPii(
	.param .u64 .ptr .align 1 _Z7evenOddPii_param_0,
	.param .u32 _Z7evenOddPii_param_1
)
{
	.reg .pred 	%p<5>;
	.reg .b32 	%r<12>;
	.reg .b64 	%rd<5>;

	ld.param.u64 	%rd2, [_Z7evenOddPii_param_0];
	ld.param.u32 	%r4, [_Z7evenOddPii_param_1];
	mov.u32 	%r6, %ntid.x;
	mov.u32 	%r7, %ctaid.x;
	mov.u32 	%r8, %tid.x;
	mad.lo.s32 	%r9, %r6, %r7, %r8;
	and.b32  	%r10, %r9, 1;
	setp.eq.b32 	%p1, %r10, 1;
	add.s32 	%r11, %r9, 1;
	setp.ge.s32 	%p2, %r11, %r4;
	or.pred  	%p3, %p1, %p2;
	@%p3 bra 	$L__BB1_3;
	cvta.to.global.u64 	%rd3, %rd2;
	mul.wide.s32 	%rd4, %r9, 4;
	add.s64 	%rd1, %rd3, %rd4;
	ld.global.u32 	%r2, [%rd1];
	ld.global.u32 	%r3, [%rd1+4];
	setp.le.s32 	%p4, %r2, %r3;
	@%p4 bra 	$L__BB1_3;
	st.global.u32 	[%rd1], %r3;
	st.global.u32 	[%rd1+4], %r2;
$L__BB1_3:
	ret;

}


// ===== COMPILED SASS (sm_100) =====

	.target	sm_100

	.elftype	@"ET_EXEC"


//--------------------- .note.nv.tkinfo           --------------------------
	.section	.note.nv.tkinfo,"",@"SHT_NOTE"
	.sectionflags	@"SHF_NOTE_NV_TKINFO"
	.tkinfo
        /*0018*/ 	.word	0x00000002
        /*0030*/ 	.string	""
        /*0030*/ 	.string	"ptxas"
        /*0030*/ 	.string	"Cuda compilation tools, release 13.0, V13.0.88"
        /*0030*/ 	.string	"Build cuda_13.0.r13.0/compiler.36424714_0"
        /*0030*/ 	.string	"-arch sm_100 -m 64 "



//--------------------- .note.nv.cuinfo           --------------------------
	.section	.note.nv.cuinfo,"",@"SHT_NOTE"
	.sectionflags	@"SHF_NOTE_NV_CUINFO"
        /*0018*/ 	.short	0x0002
        /*001a*/ 	.short	0x0064
        /*001c*/ 	.short	0x0082
	.zero		2


//--------------------- .nv.info                  --------------------------
	.section	.nv.info,"",@"SHT_CUDA_INFO"
	.align	4


	//----- nvinfo : EIATTR_REGCOUNT
	.align		4
        /*0000*/ 	.byte	0x04, 0x2f
        /*0002*/ 	.short	(.L_1 - .L_0)
	.align		4
.L_0:
        /*0004*/ 	.word	index@(_Z7oddEvenPii)
        /*0008*/ 	.word	0x00000008


	//----- nvinfo : EIATTR_FRAME_SIZE
	.align		4
.L_1:
        /*000c*/ 	.byte	0x04, 0x11
        /*000e*/ 	.short	(.L_3 - .L_2)
	.align		4
.L_2:
        /*0010*/ 	.word	index@(_Z7oddEvenPii)
        /*0014*/ 	.word	0x00000000


	//----- nvinfo : EIATTR_REGCOUNT
	.align		4
.L_3:
        /*0018*/ 	.byte	0x04, 0x2f
        /*001a*/ 	.short	(.L_5 - .L_4)
	.align		4
.L_4:
        /*001c*/ 	.word	index@(_Z7evenOddPii)
        /*0020*/ 	.word	0x00000008


	//----- nvinfo : EIATTR_FRAME_SIZE
	.align		4
.L_5:
        /*0024*/ 	.byte	0x04, 0x11
        /*0026*/ 	.short	(.L_7 - .L_6)
	.align		4
.L_6:
        /*0028*/ 	.word	index@(_Z7evenOddPii)
        /*002c*/ 	.word	0x00000000


	//----- nvinfo : EIATTR_MIN_STACK_SIZE
	.align		4
.L_7:
        /*0030*/ 	.byte	0x04, 0x12
        /*0032*/ 	.short	(.L_9 - .L_8)
	.align		4
.L_8:
        /*0034*/ 	.word	index@(_Z7evenOddPii)
        /*0038*/ 	.word	0x00000000


	//----- nvinfo : EIATTR_MIN_STACK_SIZE
	.align		4
.L_9:
        /*003c*/ 	.byte	0x04, 0x12
        /*003e*/ 	.short	(.L_11 - .L_10)
	.align		4
.L_10:
        /*0040*/ 	.word	index@(_Z7oddEvenPii)
        /*0044*/ 	.word	0x00000000
.L_11:


//--------------------- .nv.compat                --------------------------
	.section	.nv.compat,"",@"SHT_CUDA_COMPAT_INFO"
	.align	4
        /*0000*/ 	.byte	0x02, 0x09, 0x00, 0x00, 0x02, 0x02, 0x01, 0x00, 0x02, 0x05, 0x05, 0x00, 0x03, 0x07, 0x01, 0x01
        /*0010*/ 	.byte	0x02, 0x03, 0x00, 0x00, 0x02, 0x06, 0x01, 0x00, 0x04, 0x0b, 0x08, 0x00, 0x09, 0x00, 0x00, 0x00
        /*0020*/ 	.byte	0x00, 0x00, 0x00, 0x00


//--------------------- .nv.info._Z7evenOddPii    --------------------------
	.section	.nv.info._Z7evenOddPii,"",@"SHT_CUDA_INFO"
	.sectionflags	@""
	.align	4


	//----- nvinfo : EIATTR_CUDA_API_VERSION
	.align		4
        /*0000*/ 	.byte	0x04, 0x37
        /*0002*/ 	.short	(.L_13 - .L_12)
.L_12:
        /*0004*/ 	.word	0x00000082


	//----- nvinfo : EIATTR_KPARAM_INFO
	.align		4
.L_13:
        /*0008*/ 	.byte	0x04, 0x17
        /*000a*/ 	.short	(.L_15 - .L_14)
.L_14:
        /*000c*/ 	.word	0x00000000
        /*0010*/ 	.short	0x0001
        /*0012*/ 	.short	0x0008
        /*0014*/ 	.byte	0x00, 0xf0, 0x11, 0x00


	//----- nvinfo : EIATTR_KPARAM_INFO
	.align		4
.L_15:
        /*0018*/ 	.byte	0x04, 0x17
        /*001a*/ 	.short	(.L_17 - .L_16)
.L_16:
        /*001c*/ 	.word	0x00000000
        /*0020*/ 	.short	0x0000
        /*0022*/ 	.short	0x0000
        /*0024*/ 	.byte	0x00, 0xf5, 0x21, 0x00


	//----- nvinfo : EIATTR_SPARSE_MMA_MASK
	.align		4
.L_17:
        /*0028*/ 	.byte	0x03, 0x50
        /*002a*/ 	.short	0x0000


	//----- nvinfo : EIATTR_MAXREG_COUNT
	.align		4
        /*002c*/ 	.byte	0x03, 0x1b
        /*002e*/ 	.short	0x00ff


	//----- nvinfo : EIATTR_MERCURY_ISA_VERSION
	.align		4
        /*0030*/ 	.byte	0x03, 0x5f
        /*0032*/ 	.short	0x0101


	//----- nvinfo : EIATTR_VRC_CTA_INIT_COUNT
	.align		4
        /*0034*/ 	.byte	0x02, 0x4a
	.zero		1
	.zero		1


	//----- nvinfo : EIATTR_EXIT_INSTR_OFFSETS
	.align		4
        /*0038*/ 	.byte	0x04, 0x1c
        /*003a*/ 	.short	(.L_19 - .L_18)


	//   ....[0]....
.L_18:
        /*003c*/ 	.word	0x000000a0


	//   ....[1]....
        /*0040*/ 	.word	0x00000110


	//   ....[2]....
        /*0044*/ 	.word	0x00000140


	//----- nvinfo : EIATTR_CBANK_PARAM_SIZE
	.align		4
.L_19:
        /*0048*/ 	.byte	0x03, 0x19
        /*004a*/ 	.short	0x000c


	//----- nvinfo : EIATTR_PARAM_CBANK
	.align		4
        /*004c*/ 	.byte	0x04, 0x0a
        /*004e*/ 	.short	(.L_21 - .L_20)
	.align		4
.L_20:
        /*0050*/ 	.word	index@(.nv.constant0._Z7evenOddPii)
        /*0054*/ 	.short	0x0380
        /*0056*/ 	.short	0x000c


	//----- nvinfo : EIATTR_SW_WAR
	.align		4
.L_21:
        /*0058*/ 	.byte	0x04, 0x36
        /*005a*/ 	.short	(.L_23 - .L_22)
.L_22:
        /*005c*/ 	.word	0x00000008
.L_23:


//--------------------- .nv.info._Z7oddEvenPii    --------------------------
	.section	.nv.info._Z7oddEvenPii,"",@"SHT_CUDA_INFO"
	.sectionflags	@""
	.align	4


	//----- nvinfo : EIATTR_CUDA_API_VERSION
	.align		4
        /*0000*/ 	.byte	0x04, 0x37
        /*0002*/ 	.short	(.L_25 - .L_24)
.L_24:
        /*0004*/ 	.word	0x00000082


	//----- nvinfo : EIATTR_KPARAM_INFO
	.align		4
.L_25:
        /*0008*/ 	.byte	0x04, 0x17
        /*000a*/ 	.short	(.L_27 - .L_26)
.L_26:
        /*000c*/ 	.word	0x00000000
        /*0010*/ 	.short	0x0001
        /*0012*/ 	.short	0x0008
        /*0014*/ 	.byte	0x00, 0xf0, 0x11, 0x00


	//----- nvinfo : EIATTR_KPARAM_INFO
	.align		4
.L_27:
        /*0018*/ 	.byte	0x04, 0x17
        /*001a*/ 	.short	(.L_29 - .L_28)
.L_28:
        /*001c*/ 	.word	0x00000000
        /*0020*/ 	.short	0x0000
        /*0022*/ 	.short	0x0000
        /*0024*/ 	.byte	0x00, 0xf5, 0x21, 0x00


	//----- nvinfo : EIATTR_SPARSE_MMA_MASK
	.align		4
.L_29:
        /*0028*/ 	.byte	0x03, 0x50
        /*002a*/ 	.short	0x0000


	//----- nvinfo : EIATTR_MAXREG_COUNT
	.align		4
        /*002c*/ 	.byte	0x03, 0x1b
        /*002e*/ 	.short	0x00ff


	//----- nvinfo : EIATTR_MERCURY_ISA_VERSION
	.align		4
        /*0030*/ 	.byte	0x03, 0x5f
        /*0032*/ 	.short	0x0101


	//----- nvinfo : EIATTR_VRC_CTA_INIT_COUNT
	.align		4
        /*0034*/ 	.byte	0x02, 0x4a
	.zero		1
	.zero		1


	//----- nvinfo : EIATTR_EXIT_INSTR_OFFSETS
	.align		4
        /*0038*/ 	.byte	0x04, 0x1c
        /*003a*/ 	.short	(.L_31 - .L_30)


	//   ....[0]....
.L_30:
        /*003c*/ 	.word	0x000000a0


	//   ....[1]....
        /*0040*/ 	.word	0x00000110


	//   ....[2]....
        /*0044*/ 	.word	0x00000140


	//----- nvinfo : EIATTR_CBANK_PARAM_SIZE
	.align		4
.L_31:
        /*0048*/ 	.byte	0x03, 0x19
        /*004a*/ 	.short	0x000c


	//----- nvinfo : EIATTR_PARAM_CBANK
	.align		4
        /*004c*/ 	.byte	0x04, 0x0a
        /*004e*/ 	.short	(.L_33 - .L_32)
	.align		4
.L_32:
        /*0050*/ 	.word	index@(.nv.constant0._Z7oddEvenPii)
        /*0054*/ 	.short	0x0380
        /*0056*/ 	.short	0x000c


	//----- nvinfo : EIATTR_SW_WAR
	.align		4
.L_33:
        /*0058*/ 	.byte	0x04, 0x36
        /*005a*/ 	.short	(.L_35 - .L_34)
.L_34:
        /*005c*/ 	.word	0x00000008
.L_35:


//--------------------- .nv.callgraph             --------------------------
	.section	.nv.callgraph,"",@"SHT_CUDA_CALLGRAPH"
	.align	4
	.sectionentsize	8
	.align		4
        /*0000*/ 	.word	0x00000000
	.align		4
        /*0004*/ 	.word	0xffffffff
	.align		4
        /*0008*/ 	.word	0x00000000
	.align		4
        /*000c*/ 	.word	0xfffffffe
	.align		4
        /*0010*/ 	.word	0x00000000
	.align		4
        /*0014*/ 	.word	0xfffffffd
	.align		4
        /*0018*/ 	.word	0x00000000
	.align		4
        /*001c*/ 	.word	0xfffffffc


//--------------------- .text._Z7evenOddPii       --------------------------
	.section	.text._Z7evenOddPii,"ax",@progbits
	.align	128
        .global         _Z7evenOddPii
        .type           _Z7evenOddPii,@function
        .size           _Z7evenOddPii,(.L_x_2 - _Z7evenOddPii)
        .other          _Z7evenOddPii,@"STO_CUDA_ENTRY STV_DEFAULT"
_Z7evenOddPii:
.text._Z7evenOddPii:
[----:B------:R-:W-:Y:S01]  /*0000*/  LDC R1, c[0x0][0x37c] ;  /* 0x0000df00ff017b82 */ /* 0x000fe20000000800 */
[----:B------:R-:W0:Y:S01]  /*0010*/  S2R R5, SR_CTAID.X ;  /* 0x0000000000057919 */ /* 0x000e220000002500 */
[----:B------:R-:W0:Y:S01]  /*0020*/  LDCU UR4, c[0x0][0x360] ;  /* 0x00006c00ff0477ac */ /* 0x000e220008000800 */
[----:B------:R-:W0:Y:S01]  /*0030*/  S2R R0, SR_TID.X ;  /* 0x0000000000007919 */ /* 0x000e220000002100 */
[----:B------:R-:W1:Y:S01]  /*0040*/  LDCU UR5, c[0x0][0x388] ;  /* 0x00007100ff0577ac */ /* 0x000e620008000800 */
[----:B0-----:R-:W-:-:S04]  /*0050*/  IMAD R5, R5, UR4, R0 ;  /* 0x0000000405057c24 */ /* 0x001fc8000f8e0200 */
[C---:B------:R-:W-:Y:S01]  /*0060*/  VIADD R2, R5.reuse, 0x1 ;  /* 0x0000000105027836 */ /* 0x040fe20000000000 */
[----:B------:R-:W-:-:S04]  /*0070*/  LOP3.LUT R0, R5, 0x1, RZ, 0xc0, !PT ;  /* 0x0000000105007812 */ /* 0x000fc800078ec0ff */
[----:B-1----:R-:W-:-:S04]  /*0080*/  ISETP.GE.AND P0, PT, R2, UR5, PT ;  /* 0x0000000502007c0c */ /* 0x002fc8000bf06270 */
[----:B------:R-:W-:-:S13]  /*0090*/  ISETP.EQ.U32.OR P0, PT, R0, 0x1, P0 ;  /* 0x000000010000780c */ /* 0x000fda0000702470 */
[----:B------:R-:W-:Y:S05]  /*00a0*/  @P0 EXIT ;  /* 0x000000000000094d */ /* 0x000fea0003800000 */
[----:B------:R-:W0:Y:S01]  /*00b0*/  LDC.64 R2, c[0x0][0x380] ;  /* 0x0000e000ff027b82 */ /* 0x000e220000000a00 */
[----:B------:R-:W1:Y:S01]  /*00c0*/  LDCU.64 UR4, c[0x0][0x358] ;  /* 0x00006b00ff0477ac */ /* 0x000e620008000a00 */
[----:B0-----:R-:W-:-:S05]  /*00d0*/  IMAD.WIDE R2, R5, 0x4, R2 ;  /* 0x0000000405027825 */ /* 0x001fca00078e0202 */
[----:B-1----:R-:W2:Y:S04]  /*00e0*/  LDG.E R5, desc[UR4][R2.64] ;  /* 0x0000000402057981 */ /* 0x002ea8000c1e1900 */
[----:B------:R-:W2:Y:S02]  /*00f0*/  LDG.E R0, desc[UR4][R2.64+0x4] ;  /* 0x0000040402007981 */ /* 0x000ea4000c1e1900 */
[----:B--2---:R-:W-:-:S13]  /*0100*/  ISETP.GT.AND P0, PT, R5, R0, PT ;  /* 0x000000000500720c */ /* 0x004fda0003f04270 */
[----:B------:R-:W-:Y:S05]  /*0110*/  @!P0 EXIT ;  /* 0x000000000000894d */ /* 0x000fea0003800000 */
[----:B------:R-:W-:Y:S04]  /*0120*/  STG.E desc[UR4][R2.64], R0 ;  /* 0x0000000002007986 */ /* 0x000fe8000c101904 */
[----:B------:R-:W-:Y:S01]  /*0130*/  STG.E desc[UR4][R2.64+0x4], R5 ;  /* 0x0000040502007986 */ /* 0x000fe2000c101904 */
[----:B------:R-:W-:Y:S05]  /*0140*/  EXIT ;  /* 0x000000000000794d */ /* 0x000fea0003800000 */
.L_x_0:
[----:B------:R-:W-:-:S00]  /*0150*/  BRA `(.L_x_0) ;  /* 0xfffffffc00fc7947 */ /* 0x000fc0000383ffff */
[----:B------:R-:W-:-:S00]  /*0160*/  NOP ;  /* 0x0000000000007918 */ /* 0x000fc00000000000 */
        /* <DEDUP_REMOVED lines=9> */
.L_x_2:


//--------------------- .text._Z7oddEvenPii       --------------------------
	.section	.text._Z7oddEvenPii,"ax",@progbits
	.align	128
        .global         _Z7oddEvenPii
        .type           _Z7oddEvenPii,@function
        .size           _Z7oddEvenPii,(.L_x_3 - _Z7oddEvenPii)
        .other          _Z7oddEvenPii,@"STO_CUDA_ENTRY STV_DEFAULT"
_Z7oddEvenPii:
.text._Z7oddEvenPii:
        /* <DEDUP_REMOVED lines=9> */
[----:B------:R-:W-:-:S13]  /*0090*/  ISETP.NE.U32.OR P0, PT, R0, 0x1, P0 ;  /* 0x000000010000780c */ /* 0x000fda0000705470 */
        /* <DEDUP_REMOVED lines=11> */
.L_x_1:
        /* <DEDUP_REMOVED lines=11> */
.L_x_3:


//--------------------- .nv.shared.reserved.0     --------------------------
	.section	.nv.shared.reserved.0,"aw",@nobits
	.weak		__nv_reservedSMEM_offset_0_alias
	.size		__nv_reservedSMEM_offset_0_alias, 0, 64
	.other		__nv_reservedSMEM_offset_0_alias,@"STO_CUDA_RESERVED_SHARED STV_DEFAULT"
__nv_reservedSMEM_offset_0_alias:
	.zero		0
	.zero		64


//--------------------- .nv.constant0._Z7evenOddPii --------------------------
	.section	.nv.constant0._Z7evenOddPii,"a",@progbits
	.sectionflags	@""
	.align	4
.nv.constant0._Z7evenOddPii:
	.zero		908


//--------------------- .nv.constant0._Z7oddEvenPii --------------------------
	.section	.nv.constant0._Z7oddEvenPii,"a",@progbits
	.sectionflags	@""
	.align	4
.nv.constant0._Z7oddEvenPii:
	.zero		908


//--------------------- SYMBOLS --------------------------

	.type		.nv.reservedSmem.offset0,@object
	.size		.nv.reservedSmem.offset0,0x4
